//
// Generated by NVIDIA NVVM Compiler
//
// Compiler Build ID: CL-36424714
// Cuda compilation tools, release 13.0, V13.0.88
// Based on NVVM 20.0.0
//

.version 9.0
.target sm_100
.address_size 64

	// .globl	_Z10bubbleSortPi

.visible .entry _Z10bubbleSortPi(
	.param .u64 .ptr .align 1 _Z10bubbleSortPi_param_0
)
{
	.reg .pred 	%p<3>;
	.reg .b32 	%r<10>;
	.reg .b64 	%rd<5>;

	ld.param.u64 	%rd2, [_Z10bubbleSortPi_param_0];
	cvta.to.global.u64 	%rd3, %rd2;
	mov.u32 	%r5, %tid.x;
	mov.u32 	%r6, %ntid.x;
	mov.u32 	%r7, %ctaid.x;
	mad.lo.s32 	%r8, %r6, %r7, %r5;
	shl.b32 	%r9, %r8, 1;
	mul.wide.s32 	%rd4, %r9, 4;
	add.s64 	%rd1, %rd3, %rd4;
	ld.global.u32 	%r1, [%rd1];
	ld.global.u32 	%r2, [%rd1+4];
	setp.le.s32 	%p1, %r1, %r2;
	@%p1 bra 	$L__BB0_2;
	st.global.u32 	[%rd1], %r2;
	st.global.u32 	[%rd1+4], %r1;
$L__BB0_2:
	bar.sync 	0;
	ld.global.u32 	%r3, [%rd1+4];
	ld.global.u32 	%r4, [%rd1+8];
	setp.le.s32 	%p2, %r3, %r4;
	@%p2 bra 	$L__BB0_4;
	st.global.u32 	[%rd1+4], %r4;
	st.global.u32 	[%rd1+8], %r3;
$L__BB0_4:
	ret;

}


// ===== COMPILED SASS (sm_100) =====

	.target	sm_100

	.elftype	@"ET_EXEC"


//--------------------- .note.nv.tkinfo           --------------------------
	.section	.note.nv.tkinfo,"",@"SHT_NOTE"
	.sectionflags	@"SHF_NOTE_NV_TKINFO"
	.tkinfo
        /*0018*/ 	.word	0x00000002
        /*0030*/ 	.string	""
        /*0030*/ 	.string	"ptxas"
        /*0030*/ 	.string	"Cuda compilation tools, release 13.0, V13.0.88"
        /*0030*/ 	.string	"Build cuda_13.0.r13.0/compiler.36424714_0"
        /*0030*/ 	.string	"-arch sm_100 -m 64 "



//--------------------- .note.nv.cuinfo           --------------------------
	.section	.note.nv.cuinfo,"",@"SHT_NOTE"
	.sectionflags	@"SHF_NOTE_NV_CUINFO"
        /*0018*/ 	.short	0x0002
        /*001a*/ 	.short	0x0064
        /*001c*/ 	.short	0x0082
	.zero		2


//--------------------- .nv.info                  --------------------------
	.section	.nv.info,"",@"SHT_CUDA_INFO"
	.align	4


	//----- nvinfo : EIATTR_REGCOUNT
	.align		4
        /*0000*/ 	.byte	0x04, 0x2f
        /*0002*/ 	.short	(.L_1 - .L_0)
	.align		4
.L_0:
        /*0004*/ 	.word	index@(_Z10bubbleSortPi)
        /*0008*/ 	.word	0x0000000a


	//----- nvinfo : EIATTR_FRAME_SIZE
	.align		4
.L_1:
        /*000c*/ 	.byte	0x04, 0x11
        /*000e*/ 	.short	(.L_3 - .L_2)
	.align		4
.L_2:
        /*0010*/ 	.word	index@(_Z10bubbleSortPi)
        /*0014*/ 	.word	0x00000000


	//----- nvinfo : EIATTR_MIN_STACK_SIZE
	.align		4
.L_3:
        /*0018*/ 	.byte	0x04, 0x12
        /*001a*/ 	.short	(.L_5 - .L_4)
	.align		4
.L_4:
        /*001c*/ 	.word	index@(_Z10bubbleSortPi)
        /*0020*/ 	.word	0x00000000
.L_5:


//--------------------- .nv.compat                --------------------------
	.section	.nv.compat,"",@"SHT_CUDA_COMPAT_INFO"
	.align	4
        /*0000*/ 	.byte	0x02, 0x09, 0x00, 0x00, 0x02, 0x02, 0x01, 0x00, 0x02, 0x05, 0x05, 0x00, 0x03, 0x07, 0x01, 0x01
        /*0010*/ 	.byte	0x02, 0x03, 0x00, 0x00, 0x02, 0x06, 0x01, 0x00, 0x04, 0x0b, 0x08, 0x00, 0x09, 0x00, 0x00, 0x00
        /*0020*/ 	.byte	0x00, 0x00, 0x00, 0x00


//--------------------- .nv.info._Z10bubbleSortPi --------------------------
	.section	.nv.info._Z10bubbleSortPi,"",@"SHT_CUDA_INFO"
	.sectionflags	@""
	.align	4


	//----- nvinfo : EIATTR_CUDA_API_VERSION
	.align		4
        /*0000*/ 	.byte	0x04, 0x37
        /*0002*/ 	.short	(.L_7 - .L_6)
.L_6:
        /*0004*/ 	.word	0x00000082


	//----- nvinfo : EIATTR_KPARAM_INFO
	.align		4
.L_7:
        /*0008*/ 	.byte	0x04, 0x17
        /*000a*/ 	.short	(.L_9 - .L_8)
.L_8:
        /*000c*/ 	.word	0x00000000
        /*0010*/ 	.short	0x0000
        /*0012*/ 	.short	0x0000
        /*0014*/ 	.byte	0x00, 0xf5, 0x21, 0x00


	//----- nvinfo : EIATTR_SPARSE_MMA_MASK
	.align		4
.L_9:
        /*0018*/ 	.byte	0x03, 0x50
        /*001a*/ 	.short	0x0000


	//----- nvinfo : EIATTR_MAXREG_COUNT
	.align		4
        /*001c*/ 	.byte	0x03, 0x1b
        /*001e*/ 	.short	0x00ff


	//----- nvinfo : EIATTR_NUM_BARRIERS
	.align		4
        /*0020*/ 	.byte	0x02, 0x4c
        /*0022*/ 	.byte	0x01
	.zero		1


	//----- nvinfo : EIATTR_MERCURY_ISA_VERSION
	.align		4
        /*0024*/ 	.byte	0x03, 0x5f
        /*0026*/ 	.short	0x0101


	//----- nvinfo : EIATTR_VRC_CTA_INIT_COUNT
	.align		4
        /*0028*/ 	.byte	0x02, 0x4a
	.zero		1
	.zero		1


	//----- nvinfo : EIATTR_EXIT_INSTR_OFFSETS
	.align		4
        /*002c*/ 	.byte	0x04, 0x1c
        /*002e*/ 	.short	(.L_11 - .L_10)


	//   ....[0]....
.L_10:
        /*0030*/ 	.word	0x00000120


	//   ....[1]....
        /*0034*/ 	.word	0x00000150


	//----- nvinfo : EIATTR_CBANK_PARAM_SIZE
	.align		4
.L_11:
        /*0038*/ 	.byte	0x03, 0x19
        /*003a*/ 	.short	0x0008


	//----- nvinfo : EIATTR_PARAM_CBANK
	.align		4
        /*003c*/ 	.byte	0x04, 0x0a
        /*003e*/ 	.short	(.L_13 - .L_12)
	.align		4
.L_12:
        /*0040*/ 	.word	index@(.nv.constant0._Z10bubbleSortPi)
        /*0044*/ 	.short	0x0380
        /*0046*/ 	.short	0x0008


	//----- nvinfo : EIATTR_SW_WAR
	.align		4
.L_13:
        /*0048*/ 	.byte	0x04, 0x36
        /*004a*/ 	.short	(.L_15 - .L_14)
.L_14:
        /*004c*/ 	.word	0x00000008
.L_15:


//--------------------- .nv.callgraph             --------------------------
	.section	.nv.callgraph,"",@"SHT_CUDA_CALLGRAPH"
	.align	4
	.sectionentsize	8
	.align		4
        /*0000*/ 	.word	0x00000000
	.align		4
        /*0004*/ 	.word	0xffffffff
	.align		4
        /*0008*/ 	.word	0x00000000
	.align		4
        /*000c*/ 	.word	0xfffffffe
	.align		4
        /*0010*/ 	.word	0x00000000
	.align		4
        /*0014*/ 	.word	0xfffffffd
	.align		4
        /*0018*/ 	.word	0x00000000
	.align		4
        /*001c*/ 	.word	0xfffffffc


//--------------------- .text._Z10bubbleSortPi    --------------------------
	.section	.text._Z10bubbleSortPi,"ax",@progbits
	.align	128
        .global         _Z10bubbleSortPi
        .type           _Z10bubbleSortPi,@function
        .size           _Z10bubbleSortPi,(.L_x_1 - _Z10bubbleSortPi)
        .other          _Z10bubbleSortPi,@"STO_CUDA_ENTRY STV_DEFAULT"
_Z10bubbleSortPi:
.text._Z10bubbleSortPi:
[----:B------:R-:W-:Y:S01]  /*0000*/  LDC R1, c[0x0][0x37c] ;  /* 0x0000df00ff017b82 */ /* 0x000fe20000000800 */
[----:B------:R-:W0:Y:S01]  /*0010*/  S2R R0, SR_TID.X ;  /* 0x0000000000007919 */ /* 0x000e220000002100 */
[----:B------:R-:W0:Y:S06]  /*0020*/  LDCU UR6, c[0x0][0x360] ;  /* 0x00006c00ff0677ac */ /* 0x000e2c0008000800 */
[----:B------:R-:W1:Y:S01]  /*0030*/  LDC.64 R2, c[0x0][0x380] ;  /* 0x0000e000ff027b82 */ /* 0x000e620000000a00 */
[----:B------:R-:W0:Y:S01]  /*0040*/  S2R R5, SR_CTAID.X ;  /* 0x0000000000057919 */ /* 0x000e220000002500 */
[----:B------:R-:W2:Y:S01]  /*0050*/  LDCU.64 UR4, c[0x0][0x358] ;  /* 0x00006b00ff0477ac */ /* 0x000ea20008000a00 */
[----:B0-----:R-:W-:-:S05]  /*0060*/  IMAD R0, R5, UR6, R0 ;  /* 0x0000000605007c24 */ /* 0x001fca000f8e0200 */
[----:B------:R-:W-:-:S05]  /*0070*/  SHF.L.U32 R5, R0, 0x1, RZ ;  /* 0x0000000100057819 */ /* 0x000fca00000006ff */
[----:B-1----:R-:W-:-:S05]  /*0080*/  IMAD.WIDE R2, R5, 0x4, R2 ;  /* 0x0000000405027825 */ /* 0x002fca00078e0202 */
[----:B--2---:R-:W2:Y:S04]  /*0090*/  LDG.E R5, desc[UR4][R2.64] ;  /* 0x0000000402057981 */ /* 0x004ea8000c1e1900 */
[----:B------:R-:W2:Y:S02]  /*00a0*/  LDG.E R0, desc[UR4][R2.64+0x4] ;  /* 0x0000040402007981 */ /* 0x000ea4000c1e1900 */
[----:B--2---:R-:W-:-:S13]  /*00b0*/  ISETP.GT.AND P0, PT, R5, R0, PT ;  /* 0x000000000500720c */ /* 0x004fda0003f04270 */
[----:B------:R0:W-:Y:S04]  /*00c0*/  @P0 STG.E desc[UR4][R2.64], R0 ;  /* 0x0000000002000986 */ /* 0x0001e8000c101904 */
[----:B------:R0:W-:Y:S01]  /*00d0*/  @P0 STG.E desc[UR4][R2.64+0x4], R5 ;  /* 0x0000040502000986 */ /* 0x0001e2000c101904 */
[----:B------:R-:W-:Y:S06]  /*00e0*/  BAR.SYNC.DEFER_BLOCKING 0x0 ;  /* 0x0000000000007b1d */ /* 0x000fec0000010000 */
[----:B------:R-:W2:Y:S04]  /*00f0*/  LDG.E R7, desc[UR4][R2.64+0x4] ;  /* 0x0000040402077981 */ /* 0x000ea8000c1e1900 */
[----:B------:R-:W2:Y:S02]  /*0100*/  LDG.E R4, desc[UR4][R2.64+0x8] ;  /* 0x0000080402047981 */ /* 0x000ea4000c1e1900 */
[----:B--2---:R-:W-:-:S13]  /*0110*/  ISETP.GT.AND P0, PT, R7, R4, PT ;  /* 0x000000040700720c */ /* 0x004fda0003f04270 */
[----:B0-----:R-:W-:Y:S05]  /*0120*/  @!P0 EXIT ;  /* 0x000000000000894d */ /* 0x001fea0003800000 */
[----:B------:R-:W-:Y:S04]  /*0130*/  STG.E desc[UR4][R2.64+0x4], R4 ;  /* 0x0000040402007986 */ /* 0x000fe8000c101904 */
[----:B------:R-:W-:Y:S01]  /*0140*/  STG.E desc[UR4][R2.64+0x8], R7 ;  /* 0x0000080702007986 */ /* 0x000fe2000c101904 */
[----:B------:R-:W-:Y:S05]  /*0150*/  EXIT ;  /* 0x000000000000794d */ /* 0x000fea0003800000 */
.L_x_0:
[----:B------:R-:W-:-:S00]  /*0160*/  BRA `(.L_x_0) ;  /* 0xfffffffc00fc7947 */ /* 0x000fc0000383ffff */
[----:B------:R-:W-:-:S00]  /*0170*/  NOP ;  /* 0x0000000000007918 */ /* 0x000fc00000000000 */
        /* <DEDUP_REMOVED lines=8> */
.L_x_1:


//--------------------- .nv.shared.reserved.0     --------------------------
	.section	.nv.shared.reserved.0,"aw",@nobits
	.weak		__nv_reservedSMEM_offset_0_alias
	.size		__nv_reservedSMEM_offset_0_alias, 0, 64
	.other		__nv_reservedSMEM_offset_0_alias,@"STO_CUDA_RESERVED_SHARED STV_DEFAULT"
__nv_reservedSMEM_offset_0_alias:
	.zero		0
	.zero		64


//--------------------- .nv.constant0._Z10bubbleSortPi --------------------------
	.section	.nv.constant0._Z10bubbleSortPi,"a",@progbits
	.sectionflags	@""
	.align	4
.nv.constant0._Z10bubbleSortPi:
	.zero		904


//--------------------- SYMBOLS --------------------------

	.type		.nv.reservedSmem.offset0,@object
	.size		.nv.reservedSmem.offset0,0x4
